	.headerflags	@"EF_CUDA_TEXMODE_UNIFIED EF_CUDA_64BIT_ADDRESS EF_CUDA_ACCELERATORS EF_CUDA_SM90 EF_CUDA_VIRTUAL_SM(EF_CUDA_SM90)"
	.elftype	@"ET_EXEC"


//--------------------- .nv.info                  --------------------------
	.section	.nv.info,"",@"SHT_CUDA_INFO"
	.align	4


	//----- nvinfo : EIATTR_REGCOUNT
	.align		4
        /*0000*/ 	.byte	0x04, 0x2f
        /*0002*/ 	.short	(.L_3 - .L_2)
	.align		4
.L_2:
        /*0004*/ 	.word	index@(triton_poi_fused__native_batch_norm_legit_no_training_add_convolution_38)
        /*0008*/ 	.word	0x00000028


	//----- nvinfo : EIATTR_MIN_STACK_SIZE
	.align		4
.L_3:
        /*000c*/ 	.byte	0x04, 0x12
        /*000e*/ 	.short	(.L_5 - .L_4)
	.align		4
.L_4:
        /*0010*/ 	.word	index@(triton_poi_fused__native_batch_norm_legit_no_training_add_convolution_38)
        /*0014*/ 	.word	0x00000000


	//----- nvinfo : EIATTR_FRAME_SIZE
	.align		4
.L_5:
        /*0018*/ 	.byte	0x04, 0x11
        /*001a*/ 	.short	(.L_7 - .L_6)
	.align		4
.L_6:
        /*001c*/ 	.word	index@(triton_poi_fused__native_batch_norm_legit_no_training_add_convolution_38)
        /*0020*/ 	.word	0x00000000


	//----- nvinfo : EIATTR_MIN_STACK_SIZE
	.align		4
.L_7:
        /*0024*/ 	.byte	0x04, 0x12
        /*0026*/ 	.short	(.L_9 - .L_8)
	.align		4
.L_8:
        /*0028*/ 	.word	index@(triton_poi_fused__native_batch_norm_legit_no_training_add_convolution_38)
        /*002c*/ 	.word	0x00000000
.L_9:


//--------------------- .nv.info.triton_poi_fused__native_batch_norm_legit_no_training_add_convolution_38 --------------------------
	.section	.nv.info.triton_poi_fused__native_batch_norm_legit_no_training_add_convolution_38,"",@"SHT_CUDA_INFO"
	.sectionflags	@""
	.align	4


	//----- nvinfo : EIATTR_CUDA_API_VERSION
	.align		4
        /*0000*/ 	.byte	0x04, 0x37
        /*0002*/ 	.short	(.L_11 - .L_10)
.L_10:
        /*0004*/ 	.word	0x0000007c


	//----- nvinfo : EIATTR_KPARAM_INFO
	.align		4
.L_11:
        /*0008*/ 	.byte	0x04, 0x17
        /*000a*/ 	.short	(.L_13 - .L_12)
.L_12:
        /*000c*/ 	.word	0x00000000
        /*0010*/ 	.short	0x000c
        /*0012*/ 	.short	0x0060
        /*0014*/ 	.byte	0x00, 0xf0, 0x11, 0x00


	//----- nvinfo : EIATTR_KPARAM_INFO
	.align		4
.L_13:
        /*0018*/ 	.byte	0x04, 0x17
        /*001a*/ 	.short	(.L_15 - .L_14)
.L_14:
        /*001c*/ 	.word	0x00000000
        /*0020*/ 	.short	0x000b
        /*0022*/ 	.short	0x0058
        /*0024*/ 	.byte	0x00, 0xf4, 0x21, 0x00


	//----- nvinfo : EIATTR_KPARAM_INFO
	.align		4
.L_15:
        /*0028*/ 	.byte	0x04, 0x17
        /*002a*/ 	.short	(.L_17 - .L_16)
.L_16:
        /*002c*/ 	.word	0x00000000
        /*0030*/ 	.short	0x000a
        /*0032*/ 	.short	0x0050
        /*0034*/ 	.byte	0x00, 0xf4, 0x21, 0x00


	//----- nvinfo : EIATTR_KPARAM_INFO
	.align		4
.L_17:
        /*0038*/ 	.byte	0x04, 0x17
        /*003a*/ 	.short	(.L_19 - .L_18)
.L_18:
        /*003c*/ 	.word	0x00000000
        /*0040*/ 	.short	0x0009
        /*0042*/ 	.short	0x0048
        /*0044*/ 	.byte	0x00, 0xf4, 0x21, 0x00


	//----- nvinfo : EIATTR_KPARAM_INFO
	.align		4
.L_19:
        /*0048*/ 	.byte	0x04, 0x17
        /*004a*/ 	.short	(.L_21 - .L_20)
.L_20:
        /*004c*/ 	.word	0x00000000
        /*0050*/ 	.short	0x0008
        /*0052*/ 	.short	0x0040
        /*0054*/ 	.byte	0x00, 0xf4, 0x21, 0x00


	//----- nvinfo : EIATTR_KPARAM_INFO
	.align		4
.L_21:
        /*0058*/ 	.byte	0x04, 0x17
        /*005a*/ 	.short	(.L_23 - .L_22)
.L_22:
        /*005c*/ 	.word	0x00000000
        /*0060*/ 	.short	0x0007
        /*0062*/ 	.short	0x0038
        /*0064*/ 	.byte	0x00, 0xf4, 0x21, 0x00


	//----- nvinfo : EIATTR_KPARAM_INFO
	.align		4
.L_23:
        /*0068*/ 	.byte	0x04, 0x17
        /*006a*/ 	.short	(.L_25 - .L_24)
.L_24:
        /*006c*/ 	.word	0x00000000
        /*0070*/ 	.short	0x0006
        /*0072*/ 	.short	0x0030
        /*0074*/ 	.byte	0x00, 0xf4, 0x21, 0x00


	//----- nvinfo : EIATTR_KPARAM_INFO
	.align		4
.L_25:
        /*0078*/ 	.byte	0x04, 0x17
        /*007a*/ 	.short	(.L_27 - .L_26)
.L_26:
        /*007c*/ 	.word	0x00000000
        /*0080*/ 	.short	0x0005
        /*0082*/ 	.short	0x0028
        /*0084*/ 	.byte	0x00, 0xf4, 0x21, 0x00


	//----- nvinfo : EIATTR_KPARAM_INFO
	.align		4
.L_27:
        /*0088*/ 	.byte	0x04, 0x17
        /*008a*/ 	.short	(.L_29 - .L_28)
.L_28:
        /*008c*/ 	.word	0x00000000
        /*0090*/ 	.short	0x0004
        /*0092*/ 	.short	0x0020
        /*0094*/ 	.byte	0x00, 0xf4, 0x21, 0x00


	//----- nvinfo : EIATTR_KPARAM_INFO
	.align		4
.L_29:
        /*0098*/ 	.byte	0x04, 0x17
        /*009a*/ 	.short	(.L_31 - .L_30)
.L_30:
        /*009c*/ 	.word	0x00000000
        /*00a0*/ 	.short	0x0003
        /*00a2*/ 	.short	0x0018
        /*00a4*/ 	.byte	0x00, 0xf4, 0x21, 0x00


	//----- nvinfo : EIATTR_KPARAM_INFO
	.align		4
.L_31:
        /*00a8*/ 	.byte	0x04, 0x17
        /*00aa*/ 	.short	(.L_33 - .L_32)
.L_32:
        /*00ac*/ 	.word	0x00000000
        /*00b0*/ 	.short	0x0002
        /*00b2*/ 	.short	0x0010
        /*00b4*/ 	.byte	0x00, 0xf4, 0x21, 0x00


	//----- nvinfo : EIATTR_KPARAM_INFO
	.align		4
.L_33:
        /*00b8*/ 	.byte	0x04, 0x17
        /*00ba*/ 	.short	(.L_35 - .L_34)
.L_34:
        /*00bc*/ 	.word	0x00000000
        /*00c0*/ 	.short	0x0001
        /*00c2*/ 	.short	0x0008
        /*00c4*/ 	.byte	0x00, 0xf4, 0x21, 0x00


	//----- nvinfo : EIATTR_KPARAM_INFO
	.align		4
.L_35:
        /*00c8*/ 	.byte	0x04, 0x17
        /*00ca*/ 	.short	(.L_37 - .L_36)
.L_36:
        /*00cc*/ 	.word	0x00000000
        /*00d0*/ 	.short	0x0000
        /*00d2*/ 	.short	0x0000
        /*00d4*/ 	.byte	0x00, 0xf4, 0x21, 0x00


	//----- nvinfo : EIATTR_SPARSE_MMA_MASK
	.align		4
.L_37:
        /*00d8*/ 	.byte	0x03, 0x50
        /*00da*/ 	.short	0x0000


	//----- nvinfo : EIATTR_MAXREG_COUNT
	.align		4
        /*00dc*/ 	.byte	0x03, 0x1b
        /*00de*/ 	.short	0x00ff


	//----- nvinfo : EIATTR_EXIT_INSTR_OFFSETS
	.align		4
        /*00e0*/ 	.byte	0x04, 0x1c
        /*00e2*/ 	.short	(.L_39 - .L_38)


	//   ....[0]....
.L_38:
        /*00e4*/ 	.word	0x00000e40


	//----- nvinfo : EIATTR_REQNTID
	.align		4
.L_39:
        /*00e8*/ 	.byte	0x04, 0x10
        /*00ea*/ 	.short	(.L_41 - .L_40)
.L_40:
        /*00ec*/ 	.word	0x00000080
        /*00f0*/ 	.word	0x00000001
        /*00f4*/ 	.word	0x00000001


	//----- nvinfo : EIATTR_CBANK_PARAM_SIZE
	.align		4
.L_41:
        /*00f8*/ 	.byte	0x03, 0x19
        /*00fa*/ 	.short	0x0064


	//----- nvinfo : EIATTR_PARAM_CBANK
	.align		4
        /*00fc*/ 	.byte	0x04, 0x0a
        /*00fe*/ 	.short	(.L_43 - .L_42)
	.align		4
.L_42:
        /*0100*/ 	.word	index@(.nv.constant0.triton_poi_fused__native_batch_norm_legit_no_training_add_convolution_38)
        /*0104*/ 	.short	0x0210
        /*0106*/ 	.short	0x0064


	//----- nvinfo : EIATTR_SW_WAR
	.align		4
.L_43:
        /*0108*/ 	.byte	0x04, 0x36
        /*010a*/ 	.short	(.L_45 - .L_44)
.L_44:
        /*010c*/ 	.word	0x00000008
.L_45:


//--------------------- .nv.callgraph             --------------------------
	.section	.nv.callgraph,"",@"SHT_CUDA_CALLGRAPH"
	.align	4
	.sectionentsize	8
	.align		4
        /*0000*/ 	.word	0x00000000
	.align		4
        /*0004*/ 	.word	0xffffffff
	.align		4
        /*0008*/ 	.word	0x00000000
	.align		4
        /*000c*/ 	.word	0xfffffffe
	.align		4
        /*0010*/ 	.word	0x00000000
	.align		4
        /*0014*/ 	.word	0xfffffffd
	.align		4
        /*0018*/ 	.word	0x00000000
	.align		4
        /*001c*/ 	.word	0xfffffffc


//--------------------- .nv.constant4             --------------------------
	.section	.nv.constant4,"a",@progbits
	.align	8
	.align		8
.nv.constant4:
        /*0000*/ 	.dword	_$_str
	.align		8
        /*0008*/ 	.dword	_$_str_$_2


//--------------------- .text.triton_poi_fused__native_batch_norm_legit_no_training_add_convolution_38 --------------------------
	.section	.text.triton_poi_fused__native_batch_norm_legit_no_training_add_convolution_38,"ax",@progbits
	.align	128
        .global         triton_poi_fused__native_batch_norm_legit_no_training_add_convolution_38
        .type           triton_poi_fused__native_batch_norm_legit_no_training_add_convolution_38,@function
        .size           triton_poi_fused__native_batch_norm_legit_no_training_add_convolution_38,(.L_x_1 - triton_poi_fused__native_batch_norm_legit_no_training_add_convolution_38)
        .other          triton_poi_fused__native_batch_norm_legit_no_training_add_convolution_38,@"STO_CUDA_ENTRY STV_DEFAULT"
triton_poi_fused__native_batch_norm_legit_no_training_add_convolution_38:
.text.triton_poi_fused__native_batch_norm_legit_no_training_add_convolution_38:
[----:B------:R-:W-:Y:S01]  /*0000*/  LDC R1, c[0x0][0x28] ;  /* 0x00000a00ff017b82 */ /* 0x000fe20000000800 */
[----:B------:R-:W1:Y:S07]  /*0010*/  S2R R0, SR_TID.X ;  /* 0x0000000000007919 */ /* 0x000e6e0000002100 */
[----:B------:R-:W2:Y:S01]  /*0020*/  LDC.64 R6, c[0x0][0x228] ;  /* 0x00008a00ff067b82 */ /* 0x000ea20000000a00 */
[----:B------:R-:W-:Y:S01]  /*0030*/  ULDC.64 UR4, c[0x0][0x208] ;  /* 0x0000820000047ab9 */ /* 0x000fe20000000a00 */
[----:B------:R-:W3:Y:S06]  /*0040*/  S2R R3, SR_CTAID.X ;  /* 0x0000000000037919 */ /* 0x000eec0000002500 */
[----:B------:R-:W4:Y:S08]  /*0050*/  LDC.64 R4, c[0x0][0x250] ;  /* 0x00009400ff047b82 */ /* 0x000f300000000a00 */
[----:B------:R-:W5:Y:S08]  /*0060*/  LDC.64 R36, c[0x0][0x218] ;  /* 0x00008600ff247b82 */ /* 0x000f700000000a00 */
[----:B------:R-:W4:Y:S01]  /*0070*/  LDC.64 R28, c[0x0][0x230] ;  /* 0x00008c00ff1c7b82 */ /* 0x000f220000000a00 */
[----:B-1----:R-:W-:-:S07]  /*0080*/  SHF.L.U32 R0, R0, 0x2, RZ ;  /* 0x0000000200007819 */ /* 0x002fce00000006ff */
[----:B------:R-:W1:Y:S01]  /*0090*/  LDC.64 R26, c[0x0][0x238] ;  /* 0x00008e00ff1a7b82 */ /* 0x000e620000000a00 */
[----:B---3--:R-:W-:Y:S02]  /*00a0*/  SHF.R.S32.HI R2, RZ, 0x15, R3 ;  /* 0x00000015ff027819 */ /* 0x008fe40000011403 */
[----:B------:R-:W-:Y:S02]  /*00b0*/  LOP3.LUT R0, R0, 0x1fc, RZ, 0xc0, !PT ;  /* 0x000001fc00007812 */ /* 0x000fe400078ec0ff */
[----:B------:R-:W-:-:S03]  /*00c0*/  SGXT R2, R2, 0x1 ;  /* 0x000000010202781a */ /* 0x000fc60000000200 */
[----:B------:R-:W3:Y:S01]  /*00d0*/  LDC.64 R32, c[0x0][0x220] ;  /* 0x00008800ff207b82 */ /* 0x000ee20000000a00 */
[----:B------:R-:W-:-:S04]  /*00e0*/  LEA R3, R3, R0, 0xa ;  /* 0x0000000003037211 */ /* 0x000fc800078e50ff */
[----:B------:R-:W-:Y:S02]  /*00f0*/  LEA.HI R0, R2, R3, RZ, 0x8 ;  /* 0x0000000302007211 */ /* 0x000fe400078f40ff */
[----:B------:R-:W-:Y:S02]  /*0100*/  IADD3 R9, R3, 0x200, RZ ;  /* 0x0000020003097810 */ /* 0x000fe40007ffe0ff */
[----:B------:R-:W-:-:S04]  /*0110*/  SHF.R.S32.HI R21, RZ, 0x8, R0 ;  /* 0x00000008ff157819 */ /* 0x000fc80000011400 */
[----:B------:R-:W-:-:S04]  /*0120*/  LEA.HI R8, R21, R21, RZ, 0x7 ;  /* 0x0000001515087211 */ /* 0x000fc800078f38ff */
[----:B------:R-:W-:-:S04]  /*0130*/  LOP3.LUT R8, R8, 0xffffff80, RZ, 0xc0, !PT ;  /* 0xffffff8008087812 */ /* 0x000fc800078ec0ff */
[----:B------:R-:W-:Y:S02]  /*0140*/  IADD3 R21, R21, -R8, RZ ;  /* 0x8000000815157210 */ /* 0x000fe40007ffe0ff */
[----:B------:R-:W-:-:S03]  /*0150*/  LEA.HI R8, R2, R9, RZ, 0x8 ;  /* 0x0000000902087211 */ /* 0x000fc600078f40ff */
[----:B--2---:R-:W-:Y:S01]  /*0160*/  IMAD.WIDE R12, R21, 0x4, R6 ;  /* 0x00000004150c7825 */ /* 0x004fe200078e0206 */
[----:B------:R-:W-:-:S04]  /*0170*/  SHF.R.S32.HI R24, RZ, 0x8, R8 ;  /* 0x00000008ff187819 */ /* 0x000fc80000011408 */
[----:B------:R-:W-:Y:S01]  /*0180*/  LEA.HI R11, R24, R24, RZ, 0x7 ;  /* 0x00000018180b7211 */ /* 0x000fe200078f38ff */
[----:B------:R-:W2:Y:S01]  /*0190*/  LDG.E.EL R10, desc[UR4][R12.64] ;  /* 0x000000040c0a7981 */ /* 0x000ea2000c2e1900 */
[----:B----4-:R-:W-:Y:S02]  /*01a0*/  IMAD.WIDE R14, R21, 0x4, R4 ;  /* 0x00000004150e7825 */ /* 0x010fe400078e0204 */
[----:B------:R-:W-:-:S04]  /*01b0*/  LOP3.LUT R11, R11, 0xffffff80, RZ, 0xc0, !PT ;  /* 0xffffff800b0b7812 */ /* 0x000fc800078ec0ff */
[----:B------:R-:W-:Y:S02]  /*01c0*/  IADD3 R24, R24, -R11, RZ ;  /* 0x8000000b18187210 */ /* 0x000fe40007ffe0ff */
[----:B------:R-:W4:Y:S03]  /*01d0*/  LDG.E.EL R11, desc[UR4][R14.64] ;  /* 0x000000040e0b7981 */ /* 0x000f26000c2e1900 */
[----:B------:R-:W-:-:S06]  /*01e0*/  IMAD.WIDE R6, R24, 0x4, R6 ;  /* 0x0000000418067825 */ /* 0x000fcc00078e0206 */
[----:B------:R2:W5:Y:S01]  /*01f0*/  LDG.E.EL R6, desc[UR4][R6.64] ;  /* 0x0000000406067981 */ /* 0x000562000c2e1900 */
[----:B------:R-:W-:-:S05]  /*0200*/  IMAD.WIDE R16, R24, 0x4, R4 ;  /* 0x0000000418107825 */ /* 0x000fca00078e0204 */
[----:B------:R-:W5:Y:S01]  /*0210*/  LDG.E.EL R4, desc[UR4][R16.64] ;  /* 0x0000000410047981 */ /* 0x000f62000c2e1900 */
[----:B------:R-:W-:Y:S01]  /*0220*/  SHF.R.S32.HI R18, RZ, 0x1f, R3 ;  /* 0x0000001fff127819 */ /* 0x000fe20000011403 */
[C---:B0-----:R-:W-:Y:S01]  /*0230*/  IMAD.WIDE R30, R21.reuse, 0x4, R28 ;  /* 0x00000004151e7825 */ /* 0x041fe200078e021c */
[----:B------:R-:W-:Y:S02]  /*0240*/  LEA.HI R2, R2, R9, RZ, 0x4 ;  /* 0x0000000902027211 */ /* 0x000fe400078f20ff */
[----:B------:R-:W-:Y:S01]  /*0250*/  LEA.HI R18, R18, R3, RZ, 0x4 ;  /* 0x0000000312127211 */ /* 0x000fe200078f20ff */
[----:B---3--:R-:W-:Y:S01]  /*0260*/  IMAD.WIDE R34, R21, 0x4, R32 ;  /* 0x0000000415227825 */ /* 0x008fe200078e0220 */
[----:B------:R-:W-:Y:S01]  /*0270*/  SHF.R.S32.HI R2, RZ, 0x4, R2 ;  /* 0x00000004ff027819 */ /* 0x000fe20000011402 */
[----:B------:R-:W3:Y:S01]  /*0280*/  LDG.E.EL R14, desc[UR4][R30.64] ;  /* 0x000000041e0e7981 */ /* 0x000ee2000c2e1900 */
[----:B------:R-:W-:Y:S01]  /*0290*/  SHF.R.S32.HI R5, RZ, 0x4, R18 ;  /* 0x00000004ff057819 */ /* 0x000fe20000011412 */
[----:B--2---:R-:W-:-:S03]  /*02a0*/  FADD R7, R10, 9.9999997473787516356e-06 ;  /* 0x3727c5ac0a077421 */ /* 0x004fc60000000000 */
[----:B------:R-:W-:Y:S01]  /*02b0*/  LEA.HI R9, R5, R5, RZ, 0x4 ;  /* 0x0000000505097211 */ /* 0x000fe200078f20ff */
[----:B----4-:R-:W-:-:S03]  /*02c0*/  FADD R22, R11, 9.9999997473787516356e-06 ;  /* 0x3727c5ac0b167421 */ /* 0x010fc60000000000 */
[----:B------:R-:W-:Y:S01]  /*02d0*/  LOP3.LUT R12, R9, 0xfff0, RZ, 0xc0, !PT ;  /* 0x0000fff0090c7812 */ /* 0x000fe200078ec0ff */
[----:B------:R-:W0:Y:S01]  /*02e0*/  MUFU.SQRT R7, R7 ;  /* 0x0000000700077308 */ /* 0x000e220000002000 */
[----:B------:R-:W-:Y:S01]  /*02f0*/  LEA.HI R13, R2, R2, RZ, 0x4 ;  /* 0x00000002020d7211 */ /* 0x000fe200078f20ff */
[----:B-----5:R-:W-:Y:S01]  /*0300*/  FADD R19, R4, 9.9999997473787516356e-06 ;  /* 0x3727c5ac04137421 */ /* 0x020fe20000000000 */
[----:B------:R-:W-:-:S05]  /*0310*/  IADD3 R5, R5, -R12, RZ ;  /* 0x8000000c05057210 */ /* 0x000fca0007ffe0ff */
[----:B------:R-:W-:Y:S01]  /*0320*/  MUFU.SQRT R22, R22 ;  /* 0x0000001600167308 */ /* 0x000fe20000002000 */
[----:B------:R-:W-:Y:S01]  /*0330*/  LOP3.LUT R13, R13, 0xfffffff0, RZ, 0xc0, !PT ;  /* 0xfffffff00d0d7812 */ /* 0x000fe200078ec0ff */
[----:B------:R-:W-:Y:S01]  /*0340*/  IMAD.WIDE R28, R24, 0x4, R28 ;  /* 0x00000004181c7825 */ /* 0x000fe200078e021c */
[----:B------:R-:W-:Y:S02]  /*0350*/  LOP3.LUT R10, R5, 0x80, RZ, 0xc0, !PT ;  /* 0x00000080050a7812 */ /* 0x000fe400078ec0ff */
[----:B------:R-:W-:Y:S01]  /*0360*/  LOP3.LUT R9, R0, 0xffffff00, RZ, 0xc0, !PT ;  /* 0xffffff0000097812 */ /* 0x000fe200078ec0ff */
[----:B------:R-:W-:Y:S01]  /*0370*/  IMAD.WIDE R32, R24, 0x4, R32 ;  /* 0x0000000418207825 */ /* 0x000fe200078e0220 */
[----:B------:R-:W-:Y:S01]  /*0380*/  LEA.HI R10, R10, R5, RZ, 0x19 ;  /* 0x000000050a0a7211 */ /* 0x000fe200078fc8ff */
[----:B------:R-:W-:Y:S01]  /*0390*/  MUFU.SQRT R19, R19 ;  /* 0x0000001300137308 */ /* 0x000fe20000002000 */
[----:B------:R-:W-:Y:S02]  /*03a0*/  IADD3 R2, R2, -R13, RZ ;  /* 0x8000000d02027210 */ /* 0x000fe40007ffe0ff */
[----:B------:R-:W-:-:S02]  /*03b0*/  LOP3.LUT R0, R10, 0xfe, RZ, 0xc0, !PT ;  /* 0x000000fe0a007812 */ /* 0x000fc400078ec0ff */
[----:B------:R-:W-:Y:S02]  /*03c0*/  PRMT R10, R10, 0x8880, RZ ;  /* 0x000088800a0a7816 */ /* 0x000fe400000000ff */
[----:B------:R-:W-:Y:S01]  /*03d0*/  IADD3 R12, RZ, -R0, RZ ;  /* 0x80000000ff0c7210 */ /* 0x000fe20007ffe0ff */
[----:B------:R-:W-:Y:S01]  /*03e0*/  FADD R0, R6, 9.9999997473787516356e-06 ;  /* 0x3727c5ac06007421 */ /* 0x000fe20000000000 */
[----:B------:R-:W-:Y:S02]  /*03f0*/  LOP3.LUT R18, R18, 0xfffffff0, RZ, 0xc0, !PT ;  /* 0xfffffff012127812 */ /* 0x000fe400078ec0ff */
[----:B------:R-:W-:Y:S02]  /*0400*/  LOP3.LUT R11, R2, 0x80, RZ, 0xc0, !PT ;  /* 0x00000080020b7812 */ /* 0x000fe400078ec0ff */
[----:B------:R-:W-:Y:S01]  /*0410*/  MOV R6, R10 ;  /* 0x0000000a00067202 */ /* 0x000fe20000000f00 */
[----:B------:R-:W2:Y:S01]  /*0420*/  MUFU.SQRT R0, R0 ;  /* 0x0000000000007308 */ /* 0x000ea20000002000 */
[----:B------:R-:W-:-:S02]  /*0430*/  IADD3 R18, R3, -R18, RZ ;  /* 0x8000001203127210 */ /* 0x000fc40007ffe0ff */
[----:B------:R-:W-:Y:S02]  /*0440*/  LEA.HI R11, R11, R2, RZ, 0x19 ;  /* 0x000000020b0b7211 */ /* 0x000fe400078fc8ff */
[----:B------:R-:W-:Y:S02]  /*0450*/  SHF.R.S32.HI R6, RZ, 0x1, R6 ;  /* 0x00000001ff067819 */ /* 0x000fe40000011406 */
[----:B------:R-:W-:Y:S02]  /*0460*/  IADD3 R9, R18, R9, RZ ;  /* 0x0000000912097210 */ /* 0x000fe40007ffe0ff */
[C---:B------:R-:W-:Y:S02]  /*0470*/  LOP3.LUT R10, R11.reuse, 0xfe, RZ, 0xc0, !PT ;  /* 0x000000fe0b0a7812 */ /* 0x040fe400078ec0ff */
[----:B------:R-:W-:Y:S02]  /*0480*/  PRMT R6, R6, 0x9910, RZ ;  /* 0x0000991006067816 */ /* 0x000fe400000000ff */
[----:B------:R-:W-:-:S02]  /*0490*/  PRMT R11, R11, 0x8880, RZ ;  /* 0x000088800b0b7816 */ /* 0x000fc400000000ff */
[----:B------:R-:W-:Y:S02]  /*04a0*/  LOP3.LUT R13, R8, 0xffffff00, RZ, 0xc0, !PT ;  /* 0xffffff00080d7812 */ /* 0x000fe400078ec0ff */
[----:B------:R-:W-:Y:S02]  /*04b0*/  IADD3 R10, RZ, -R10, RZ ;  /* 0x8000000aff0a7210 */ /* 0x000fe40007ffe0ff */
[----:B0-----:R-:W-:Y:S02]  /*04c0*/  FSETP.GT.AND P4, PT, R7, 8.50705917302346158658e+37, PT ;  /* 0x7e8000000700780b */ /* 0x001fe40003f84000 */
[----:B------:R-:W-:Y:S02]  /*04d0*/  LEA R9, R6, R9, 0x4 ;  /* 0x0000000906097211 */ /* 0x000fe400078e20ff */
[----:B------:R-:W-:Y:S02]  /*04e0*/  MOV R6, R11 ;  /* 0x0000000b00067202 */ /* 0x000fe40000000f00 */
[----:B------:R-:W-:-:S02]  /*04f0*/  PRMT R12, R12, 0x7710, RZ ;  /* 0x000077100c0c7816 */ /* 0x000fc400000000ff */
[----:B------:R-:W-:Y:S02]  /*0500*/  IADD3 R8, R18, R13, RZ ;  /* 0x0000000d12087210 */ /* 0x000fe40007ffe0ff */
[C---:B------:R-:W-:Y:S02]  /*0510*/  FSETP.GEU.AND P2, PT, R7.reuse, 1.175494350822287508e-38, PT ;  /* 0x008000000700780b */ /* 0x040fe40003f4e000 */
[----:B------:R-:W-:Y:S01]  /*0520*/  PRMT R13, R10, 0x7710, RZ ;  /* 0x000077100a0d7816 */ /* 0x000fe200000000ff */
[----:B------:R-:W-:Y:S01]  /*0530*/  @P4 FMUL R7, R7, 0.25 ;  /* 0x3e80000007074820 */ /* 0x000fe20000400000 */
[----:B------:R-:W-:Y:S01]  /*0540*/  SHF.R.S32.HI R6, RZ, 0x1, R6 ;  /* 0x00000001ff067819 */ /* 0x000fe20000011406 */
[----:B------:R-:W0:Y:S01]  /*0550*/  LDC.64 R10, c[0x0][0x248] ;  /* 0x00009200ff0a7b82 */ /* 0x000e220000000a00 */
[----:B------:R-:W-:Y:S02]  /*0560*/  IADD3 R5, R5, R12, RZ ;  /* 0x0000000c05057210 */ /* 0x000fe40007ffe0ff */
[----:B------:R-:W-:Y:S01]  /*0570*/  IADD3 R4, R2, R13, RZ ;  /* 0x0000000d02047210 */ /* 0x000fe20007ffe0ff */
[----:B------:R-:W-:Y:S01]  /*0580*/  HFMA2.MMA R2, -RZ, RZ, 1.625, 0 ;  /* 0x3e800000ff027435 */ /* 0x000fe200000001ff */
[----:B------:R-:W-:-:S02]  /*0590*/  PRMT R13, R6, 0x9910, RZ ;  /* 0x00009910060d7816 */ /* 0x000fc400000000ff */
[----:B------:R-:W-:Y:S01]  /*05a0*/  PRMT R6, R5, 0x8880, RZ ;  /* 0x0000888005067816 */ /* 0x000fe200000000ff */
[----:B------:R-:W-:Y:S01]  /*05b0*/  @!P2 FMUL R7, R7, 16777216 ;  /* 0x4b8000000707a820 */ /* 0x000fe20000400000 */
[----:B------:R-:W-:Y:S02]  /*05c0*/  LEA R13, R13, R8, 0x4 ;  /* 0x000000080d0d7211 */ /* 0x000fe400078e20ff */
[----:B------:R-:W-:Y:S02]  /*05d0*/  LEA R5, R6, R9, 0x7 ;  /* 0x0000000906057211 */ /* 0x000fe400078e38ff */
[----:B------:R-:W4:Y:S01]  /*05e0*/  LDC.64 R8, c[0x0][0x240] ;  /* 0x00009000ff087b82 */ /* 0x000f220000000a00 */
[----:B------:R-:W5:Y:S01]  /*05f0*/  MUFU.RCP R7, R7 ;  /* 0x0000000700077308 */ /* 0x000f620000001000 */
[----:B------:R-:W-:Y:S02]  /*0600*/  FSEL R12, R2, 1, P4 ;  /* 0x3f800000020c7808 */ /* 0x000fe40002000000 */
[----:B------:R-:W-:-:S02]  /*0610*/  PRMT R4, R4, 0x8880, RZ ;  /* 0x0000888004047816 */ /* 0x000fc400000000ff */
[----:B--2---:R-:W-:Y:S01]  /*0620*/  FSETP.GT.AND P3, PT, R0, 8.50705917302346158658e+37, PT ;  /* 0x7e8000000000780b */ /* 0x004fe20003f64000 */
[----:B------:R-:W-:Y:S01]  /*0630*/  @!P2 FMUL R12, R12, 16777216 ;  /* 0x4b8000000c0ca820 */ /* 0x000fe20000400000 */
[----:B------:R-:W-:Y:S02]  /*0640*/  LEA R13, R4, R13, 0x7 ;  /* 0x0000000d040d7211 */ /* 0x000fe400078e38ff */
[----:B------:R-:W-:Y:S02]  /*0650*/  FSETP.GEU.AND P5, PT, R0, 1.175494350822287508e-38, PT ;  /* 0x008000000000780b */ /* 0x000fe40003fae000 */
[----:B------:R-:W-:Y:S02]  /*0660*/  FSEL R17, R2, 1, P3 ;  /* 0x3f80000002117808 */ /* 0x000fe40001800000 */
[----:B------:R-:W-:Y:S01]  /*0670*/  FSETP.GT.AND P0, PT, R22, 8.50705917302346158658e+37, PT ;  /* 0x7e8000001600780b */ /* 0x000fe20003f04000 */
[----:B-----5:R-:W-:Y:S01]  /*0680*/  FMUL R12, R7, R12 ;  /* 0x0000000c070c7220 */ /* 0x020fe20000400000 */
[----:B0-----:R-:W-:Y:S01]  /*0690*/  IMAD.WIDE R6, R21, 0x4, R10 ;  /* 0x0000000415067825 */ /* 0x001fe200078e020a */
[----:B------:R-:W-:-:S03]  /*06a0*/  FSETP.GT.AND P4, PT, R19, 8.50705917302346158658e+37, PT ;  /* 0x7e8000001300780b */ /* 0x000fc60003f84000 */
[----:B------:R-:W-:Y:S01]  /*06b0*/  @P3 FMUL R0, R0, 0.25 ;  /* 0x3e80000000003820 */ /* 0x000fe20000400000 */
[----:B------:R-:W-:Y:S01]  /*06c0*/  FSETP.GEU.AND P1, PT, R22, 1.175494350822287508e-38, PT ;  /* 0x008000001600780b */ /* 0x000fe20003f2e000 */
[----:B------:R-:W-:Y:S01]  /*06d0*/  IMAD.WIDE R10, R24, 0x4, R10 ;  /* 0x00000004180a7825 */ /* 0x000fe200078e020a */
[----:B------:R-:W2:Y:S03]  /*06e0*/  LDG.E.EL R25, desc[UR4][R6.64] ;  /* 0x0000000406197981 */ /* 0x000ea6000c2e1900 */
[----:B------:R-:W-:Y:S01]  /*06f0*/  @!P5 FMUL R0, R0, 16777216 ;  /* 0x4b8000000000d820 */ /* 0x000fe20000400000 */
[----:B------:R-:W-:Y:S01]  /*0700*/  @!P5 FMUL R17, R17, 16777216 ;  /* 0x4b8000001111d820 */ /* 0x000fe20000400000 */
[----:B----4-:R-:W-:Y:S01]  /*0710*/  IMAD.WIDE R4, R5, 0x4, R8 ;  /* 0x0000000405047825 */ /* 0x010fe200078e0208 */
[----:B------:R-:W4:Y:S01]  /*0720*/  LDG.E.EL R20, desc[UR4][R10.64] ;  /* 0x000000040a147981 */ /* 0x000f22000c2e1900 */
[----:B------:R-:W-:-:S02]  /*0730*/  FSETP.GEU.AND P6, PT, R19, 1.175494350822287508e-38, PT ;  /* 0x008000001300780b */ /* 0x000fc40003fce000 */
[----:B------:R-:W-:Y:S01]  /*0740*/  @P0 FMUL R22, R22, 0.25 ;  /* 0x3e80000016160820 */ /* 0x000fe20000400000 */
[----:B------:R-:W-:Y:S01]  /*0750*/  IMAD.WIDE R8, R13, 0x4, R8 ;  /* 0x000000040d087825 */ /* 0x000fe200078e0208 */
[----:B------:R-:W0:Y:S03]  /*0760*/  MUFU.RCP R0, R0 ;  /* 0x0000000000007308 */ /* 0x000e260000001000 */
[----:B------:R-:W-:Y:S01]  /*0770*/  @P4 FMUL R19, R19, 0.25 ;  /* 0x3e80000013134820 */ /* 0x000fe20000400000 */
[----:B------:R-:W2:Y:S01]  /*0780*/  LDG.E.128 R4, desc[UR4][R4.64] ;  /* 0x0000000404047981 */ /* 0x000ea2000c1e1d00 */
[----:B------:R-:W-:Y:S01]  /*0790*/  @!P1 FMUL R22, R22, 16777216 ;  /* 0x4b80000016169820 */ /* 0x000fe20000400000 */
[C---:B------:R-:W-:Y:S02]  /*07a0*/  FSEL R15, R2.reuse, 1, P0 ;  /* 0x3f800000020f7808 */ /* 0x040fe40000000000 */
[----:B------:R-:W4:Y:S01]  /*07b0*/  LDG.E.128 R8, desc[UR4][R8.64] ;  /* 0x0000000408087981 */ /* 0x000f22000c1e1d00 */
[----:B------:R-:W-:-:S02]  /*07c0*/  FSEL R2, R2, 1, P4 ;  /* 0x3f80000002027808 */ /* 0x000fc40002000000 */
[----:B------:R-:W5:Y:S01]  /*07d0*/  MUFU.RCP R22, R22 ;  /* 0x0000001600167308 */ /* 0x000f620000001000 */
[----:B------:R-:W-:Y:S01]  /*07e0*/  @!P6 FMUL R19, R19, 16777216 ;  /* 0x4b8000001313e820 */ /* 0x000fe20000400000 */
[----:B------:R-:W-:Y:S01]  /*07f0*/  @!P1 FMUL R15, R15, 16777216 ;  /* 0x4b8000000f0f9820 */ /* 0x000fe20000400000 */
[----:B------:R-:W-:Y:S01]  /*0800*/  @!P6 FMUL R2, R2, 16777216 ;  /* 0x4b8000000202e820 */ /* 0x000fe20000400000 */
[----:B0-----:R-:W-:Y:S01]  /*0810*/  FMUL R0, R0, R17 ;  /* 0x0000001100007220 */ /* 0x001fe20000400000 */
[----:B------:R-:W-:-:S03]  /*0820*/  IMAD.WIDE R16, R21, 0x4, R36 ;  /* 0x0000000415107825 */ /* 0x000fc600078e0224 */
[----:B------:R-:W0:Y:S01]  /*0830*/  MUFU.RCP R19, R19 ;  /* 0x0000001300137308 */ /* 0x000e220000001000 */
[----:B------:R-:W-:Y:S01]  /*0840*/  IMAD.WIDE R36, R24, 0x4, R36 ;  /* 0x0000000418247825 */ /* 0x000fe200078e0224 */
[----:B------:R-:W3:Y:S03]  /*0850*/  LDG.E.EL R23, desc[UR4][R16.64] ;  /* 0x0000000410177981 */ /* 0x000ee6000c2e1900 */
[----:B-----5:R-:W-:Y:S01]  /*0860*/  FMUL R22, R22, R15 ;  /* 0x0000000f16167220 */ /* 0x020fe20000400000 */
[----:B------:R-:W5:Y:S04]  /*0870*/  LDG.E.EL R18, desc[UR4][R36.64] ;  /* 0x0000000424127981 */ /* 0x000f68000c2e1900 */
[----:B------:R-:W3:Y:S01]  /*0880*/  LDG.E.EL R15, desc[UR4][R34.64] ;  /* 0x00000004220f7981 */ /* 0x000ee2000c2e1900 */
[----:B0-----:R-:W-:-:S03]  /*0890*/  FMUL R19, R19, R2 ;  /* 0x0000000213137220 */ /* 0x001fc60000400000 */
[----:B------:R1:W3:Y:S04]  /*08a0*/  LDG.E.EL R17, desc[UR4][R28.64] ;  /* 0x000000041c117981 */ /* 0x0002e8000c2e1900 */
[----:B------:R-:W3:Y:S01]  /*08b0*/  LDG.E.EL R16, desc[UR4][R32.64] ;  /* 0x0000000420107981 */ /* 0x000ee2000c2e1900 */
[----:B-1----:R-:W-:-:S05]  /*08c0*/  IMAD.WIDE R28, R21, 0x4, R26 ;  /* 0x00000004151c7825 */ /* 0x002fca00078e021a */
[----:B------:R0:W3:Y:S02]  /*08d0*/  LDG.E.EL R13, desc[UR4][R28.64] ;  /* 0x000000041c0d7981 */ /* 0x0000e4000c2e1900 */
[----:B0-----:R-:W-:Y:S02]  /*08e0*/  IMAD.WIDE R28, R24, 0x4, R26 ;  /* 0x00000004181c7825 */ /* 0x001fe400078e021a */
[----:B------:R-:W0:Y:S03]  /*08f0*/  LDC.64 R26, c[0x0][0x258] ;  /* 0x00009600ff1a7b82 */ /* 0x000e260000000a00 */
[----:B------:R4:W3:Y:S01]  /*0900*/  LDG.E.EL R2, desc[UR4][R28.64] ;  /* 0x000000041c027981 */ /* 0x0008e2000c2e1900 */
[--C-:B--2---:R-:W-:Y:S01]  /*0910*/  FADD R31, R4, -R25.reuse ;  /* 0x80000019041f7221 */ /* 0x104fe20000000000 */
[--C-:B------:R-:W-:Y:S01]  /*0920*/  FADD R5, R5, -R25.reuse ;  /* 0x8000001905057221 */ /* 0x100fe20000000000 */
[--C-:B------:R-:W-:Y:S01]  /*0930*/  FADD R33, R6, -R25.reuse ;  /* 0x8000001906217221 */ /* 0x100fe20000000000 */
[----:B------:R-:W-:Y:S01]  /*0940*/  FADD R7, R7, -R25 ;  /* 0x8000001907077221 */ /* 0x000fe20000000000 */
[--C-:B----4-:R-:W-:Y:S01]  /*0950*/  FADD R28, R9, -R20.reuse ;  /* 0x80000014091c7221 */ /* 0x110fe20000000000 */
[C---:B------:R-:W-:Y:S01]  /*0960*/  FMUL R4, R22.reuse, R31 ;  /* 0x0000001f16047220 */ /* 0x040fe20000400000 */
[C---:B------:R-:W-:Y:S01]  /*0970*/  FMUL R5, R22.reuse, R5 ;  /* 0x0000000516057220 */ /* 0x040fe20000400000 */
[C---:B------:R-:W-:Y:S01]  /*0980*/  FMUL R6, R22.reuse, R33 ;  /* 0x0000002116067220 */ /* 0x040fe20000400000 */
[----:B------:R-:W-:Y:S01]  /*0990*/  FMUL R7, R22, R7 ;  /* 0x0000000716077220 */ /* 0x000fe20000400000 */
[--C-:B------:R-:W-:Y:S01]  /*09a0*/  FADD R22, R8, -R20.reuse ;  /* 0x8000001408167221 */ /* 0x100fe20000000000 */
[----:B------:R-:W-:Y:S01]  /*09b0*/  FADD R8, R10, -R20 ;  /* 0x800000140a087221 */ /* 0x000fe20000000000 */
[----:B------:R-:W-:Y:S01]  /*09c0*/  FMUL R10, R19, R28 ;  /* 0x0000001c130a7220 */ /* 0x000fe20000400000 */
[----:B0-----:R-:W-:-:S04]  /*09d0*/  IMAD.WIDE R28, R21, 0x4, R26 ;  /* 0x00000004151c7825 */ /* 0x001fc800078e021a */
[----:B------:R-:W-:Y:S02]  /*09e0*/  FADD R30, R11, -R20 ;  /* 0x800000140b1e7221 */ /* 0x000fe40000000000 */
[----:B------:R0:W2:Y:S02]  /*09f0*/  LDG.E.EL R11, desc[UR4][R28.64] ;  /* 0x000000041c0b7981 */ /* 0x0000a4000c2e1900 */
[----:B0-----:R-:W0:Y:S01]  /*0a00*/  LDC.64 R28, c[0x0][0x260] ;  /* 0x00009800ff1c7b82 */ /* 0x001e220000000a00 */
[----:B------:R-:W-:Y:S01]  /*0a10*/  FMUL R20, R19, R8 ;  /* 0x0000000813147220 */ /* 0x000fe20000400000 */
[----:B------:R-:W-:-:S06]  /*0a20*/  IMAD.WIDE R8, R24, 0x4, R26 ;  /* 0x0000000418087825 */ /* 0x000fcc00078e021a */
[----:B------:R-:W4:Y:S01]  /*0a30*/  LDG.E.EL R8, desc[UR4][R8.64] ;  /* 0x0000000408087981 */ /* 0x000f22000c2e1900 */
[----:B0-----:R-:W-:-:S04]  /*0a40*/  IMAD.WIDE R26, R21, 0x4, R28 ;  /* 0x00000004151a7825 */ /* 0x001fc800078e021c */
[----:B------:R-:W-:Y:S02]  /*0a50*/  IMAD.WIDE R28, R24, 0x4, R28 ;  /* 0x00000004181c7825 */ /* 0x000fe400078e021c */
[----:B------:R-:W2:Y:S01]  /*0a60*/  LDG.E.EL R26, desc[UR4][R26.64] ;  /* 0x000000041a1a7981 */ /* 0x000ea2000c2e1900 */
[----:B------:R-:W0:Y:S03]  /*0a70*/  LDC.64 R24, c[0x0][0x210] ;  /* 0x00008400ff187b82 */ /* 0x000e260000000a00 */
[----:B------:R-:W4:Y:S01]  /*0a80*/  LDG.E.EL R9, desc[UR4][R28.64] ;  /* 0x000000041c097981 */ /* 0x000f22000c2e1900 */
[C---:B------:R-:W-:Y:S01]  /*0a90*/  FMUL R22, R19.reuse, R22 ;  /* 0x0000001613167220 */ /* 0x040fe20000400000 */
[----:B------:R-:W-:Y:S01]  /*0aa0*/  FMUL R19, R19, R30 ;  /* 0x0000001e13137220 */ /* 0x000fe20000400000 */
[----:B0-----:R-:W-:-:S04]  /*0ab0*/  IMAD.WIDE R24, R3, 0x4, R24 ;  /* 0x0000000403187825 */ /* 0x001fc800078e0218 */
[C-C-:B--2---:R-:W-:Y:S01]  /*0ac0*/  FFMA R4, R11.reuse, R4, R26.reuse ;  /* 0x000000040b047223 */ /* 0x144fe2000000001a */
[C-C-:B------:R-:W-:Y:S01]  /*0ad0*/  FFMA R5, R11.reuse, R5, R26.reuse ;  /* 0x000000050b057223 */ /* 0x140fe2000000001a */
[C-C-:B------:R-:W-:Y:S01]  /*0ae0*/  FFMA R6, R11.reuse, R6, R26.reuse ;  /* 0x000000060b067223 */ /* 0x140fe2000000001a */
[----:B------:R-:W-:Y:S01]  /*0af0*/  FFMA R7, R11, R7, R26 ;  /* 0x000000070b077223 */ /* 0x000fe2000000001a */
[C-C-:B----4-:R-:W-:Y:S01]  /*0b00*/  FFMA R22, R8.reuse, R22, R9.reuse ;  /* 0x0000001608167223 */ /* 0x150fe20000000009 */
[C-C-:B------:R-:W-:Y:S01]  /*0b10*/  FFMA R21, R8.reuse, R10, R9.reuse ;  /* 0x0000000a08157223 */ /* 0x140fe20000000009 */
[C-C-:B------:R-:W-:Y:S01]  /*0b20*/  FFMA R20, R8.reuse, R20, R9.reuse ;  /* 0x0000001408147223 */ /* 0x140fe20000000009 */
[----:B------:R-:W-:Y:S02]  /*0b30*/  FFMA R19, R8, R19, R9 ;  /* 0x0000001308137223 */ /* 0x000fe40000000009 */
[----:B------:R-:W3:Y:S02]  /*0b40*/  LDG.E.128 R8, desc[UR4][R24.64] ;  /* 0x0000000418087981 */ /* 0x000ee4000c1e1d00 */
[----:B---3--:R-:W-:-:S04]  /*0b50*/  FADD R8, R8, R23 ;  /* 0x0000001708087221 */ /* 0x008fc80000000000 */
[----:B------:R-:W-:Y:S01]  /*0b60*/  FADD R27, -R15, R8 ;  /* 0x000000080f1b7221 */ /* 0x000fe20000000100 */
[----:B------:R-:W-:-:S03]  /*0b70*/  FADD R9, R9, R23 ;  /* 0x0000001709097221 */ /* 0x000fc60000000000 */
[----:B------:R-:W-:Y:S01]  /*0b80*/  FMUL R27, R12, R27 ;  /* 0x0000001b0c1b7220 */ /* 0x000fe20000400000 */
[--C-:B------:R-:W-:Y:S01]  /*0b90*/  FADD R10, R10, R23.reuse ;  /* 0x000000170a0a7221 */ /* 0x100fe20000000000 */
[----:B------:R-:W-:Y:S02]  /*0ba0*/  FADD R11, R11, R23 ;  /* 0x000000170b0b7221 */ /* 0x000fe40000000000 */
[----:B------:R-:W-:Y:S01]  /*0bb0*/  FFMA R27, R14, R27, R13 ;  /* 0x0000001b0e1b7223 */ /* 0x000fe2000000000d */
[----:B------:R-:W-:-:S03]  /*0bc0*/  FADD R23, -R15, R9 ;  /* 0x000000090f177221 */ /* 0x000fc60000000100 */
[----:B------:R-:W-:Y:S01]  /*0bd0*/  FADD R4, R4, R27 ;  /* 0x0000001b04047221 */ /* 0x000fe20000000000 */
[C---:B------:R-:W-:Y:S01]  /*0be0*/  FADD R27, -R15.reuse, R10 ;  /* 0x0000000a0f1b7221 */ /* 0x040fe20000000100 */
[----:B------:R-:W-:Y:S01]  /*0bf0*/  FADD R15, -R15, R11 ;  /* 0x0000000b0f0f7221 */ /* 0x000fe20000000100 */
[C---:B------:R-:W-:Y:S02]  /*0c00*/  FMUL R23, R12.reuse, R23 ;  /* 0x000000170c177220 */ /* 0x040fe40000400000 */
[C---:B------:R-:W-:Y:S01]  /*0c10*/  FMUL R26, R12.reuse, R27 ;  /* 0x0000001b0c1a7220 */ /* 0x040fe20000400000 */
[----:B------:R-:W-:Y:S01]  /*0c20*/  FMUL R28, R12, R15 ;  /* 0x0000000f0c1c7220 */ /* 0x000fe20000400000 */
[C-C-:B------:R-:W-:Y:S02]  /*0c30*/  FFMA R12, R14.reuse, R23, R13.reuse ;  /* 0x000000170e0c7223 */ /* 0x140fe4000000000d */
[C-C-:B------:R-:W-:Y:S01]  /*0c40*/  FFMA R23, R14.reuse, R26, R13.reuse ;  /* 0x0000001a0e177223 */ /* 0x140fe2000000000d */
[----:B------:R-:W-:Y:S01]  /*0c50*/  FFMA R28, R14, R28, R13 ;  /* 0x0000001c0e1c7223 */ /* 0x000fe2000000000d */
[----:B------:R-:W-:-:S02]  /*0c60*/  FADD R5, R5, R12 ;  /* 0x0000000c05057221 */ /* 0x000fc40000000000 */
[----:B------:R-:W5:Y:S01]  /*0c70*/  LDG.E.128 R12, desc[UR4][R24.64+0x800] ;  /* 0x00080004180c7981 */ /* 0x000f62000c1e1d00 */
[----:B------:R-:W-:Y:S01]  /*0c80*/  FADD R6, R6, R23 ;  /* 0x0000001706067221 */ /* 0x000fe20000000000 */
[----:B------:R-:W-:Y:S02]  /*0c90*/  FADD R7, R7, R28 ;  /* 0x0000001c07077221 */ /* 0x000fe40000000000 */
[----:B------:R-:W-:Y:S01]  /*0ca0*/  STG.E.128 desc[UR4][R24.64], R8 ;  /* 0x0000000818007986 */ /* 0x000fe2000c101d04 */
[--C-:B-----5:R-:W-:Y:S01]  /*0cb0*/  FADD R12, R12, R18.reuse ;  /* 0x000000120c0c7221 */ /* 0x120fe20000000000 */
[--C-:B------:R-:W-:Y:S01]  /*0cc0*/  FADD R13, R13, R18.reuse ;  /* 0x000000120d0d7221 */ /* 0x100fe20000000000 */
[--C-:B------:R-:W-:Y:S01]  /*0cd0*/  FADD R14, R14, R18.reuse ;  /* 0x000000120e0e7221 */ /* 0x100fe20000000000 */
[----:B------:R-:W-:Y:S01]  /*0ce0*/  FADD R15, R15, R18 ;  /* 0x000000120f0f7221 */ /* 0x000fe20000000000 */
[C---:B------:R-:W-:Y:S01]  /*0cf0*/  FADD R23, -R16.reuse, R12 ;  /* 0x0000000c10177221 */ /* 0x040fe20000000100 */
[C---:B------:R-:W-:Y:S01]  /*0d00*/  FADD R27, -R16.reuse, R13 ;  /* 0x0000000d101b7221 */ /* 0x040fe20000000100 */
[C---:B------:R-:W-:Y:S01]  /*0d10*/  FADD R31, -R16.reuse, R14 ;  /* 0x0000000e101f7221 */ /* 0x040fe20000000100 */
[----:B------:R-:W-:Y:S01]  /*0d20*/  FADD R33, -R16, R15 ;  /* 0x0000000f10217221 */ /* 0x000fe20000000100 */
[C---:B------:R-:W-:Y:S01]  /*0d30*/  FMUL R23, R0.reuse, R23 ;  /* 0x0000001700177220 */ /* 0x040fe20000400000 */
[C---:B------:R-:W-:Y:S01]  /*0d40*/  FMUL R29, R0.reuse, R27 ;  /* 0x0000001b001d7220 */ /* 0x040fe20000400000 */
[C---:B------:R-:W-:Y:S01]  /*0d50*/  FMUL R31, R0.reuse, R31 ;  /* 0x0000001f001f7220 */ /* 0x040fe20000400000 */
[----:B------:R-:W-:Y:S01]  /*0d60*/  FMUL R33, R0, R33 ;  /* 0x0000002100217220 */ /* 0x000fe20000400000 */
[C-C-:B------:R-:W-:Y:S01]  /*0d70*/  FFMA R27, R17.reuse, R23, R2.reuse ;  /* 0x00000017111b7223 */ /* 0x140fe20000000002 */
[C-C-:B------:R-:W-:Y:S01]  /*0d80*/  FFMA R0, R17.reuse, R29, R2.reuse ;  /* 0x0000001d11007223 */ /* 0x140fe20000000002 */
[C-C-:B------:R-:W-:Y:S01]  /*0d90*/  FFMA R23, R17.reuse, R31, R2.reuse ;  /* 0x0000001f11177223 */ /* 0x140fe20000000002 */
[----:B------:R-:W-:-:S02]  /*0da0*/  FFMA R26, R17, R33, R2 ;  /* 0x00000021111a7223 */ /* 0x000fc40000000002 */
[----:B------:R-:W0:Y:S01]  /*0db0*/  LDC.64 R16, c[0x0][0x268] ;  /* 0x00009a00ff107b82 */ /* 0x000e220000000a00 */
[----:B------:R-:W-:Y:S01]  /*0dc0*/  FADD R18, R20, R23 ;  /* 0x0000001714127221 */ /* 0x000fe20000000000 */
[----:B------:R-:W-:Y:S01]  /*0dd0*/  FADD R19, R19, R26 ;  /* 0x0000001a13137221 */ /* 0x000fe20000000000 */
[----:B------:R-:W-:Y:S01]  /*0de0*/  STG.E.128 desc[UR4][R24.64+0x800], R12 ;  /* 0x0008000c18007986 */ /* 0x000fe2000c101d04 */
[----:B0-----:R-:W-:-:S04]  /*0df0*/  IMAD.WIDE R2, R3, 0x4, R16 ;  /* 0x0000000403027825 */ /* 0x001fc800078e0210 */
[----:B------:R-:W-:Y:S01]  /*0e00*/  FADD R16, R22, R27 ;  /* 0x0000001b16107221 */ /* 0x000fe20000000000 */
[----:B------:R-:W-:Y:S01]  /*0e10*/  FADD R17, R21, R0 ;  /* 0x0000000015117221 */ /* 0x000fe20000000000 */
[----:B------:R-:W-:Y:S04]  /*0e20*/  STG.E.128 desc[UR4][R2.64], R4 ;  /* 0x0000000402007986 */ /* 0x000fe8000c101d04 */
[----:B------:R-:W-:Y:S01]  /*0e30*/  STG.E.128 desc[UR4][R2.64+0x800], R16 ;  /* 0x0008001002007986 */ /* 0x000fe2000c101d04 */
[----:B------:R-:W-:Y:S05]  /*0e40*/  EXIT ;  /* 0x000000000000794d */ /* 0x000fea0003800000 */
.L_x_0:
[----:B------:R-:W-:-:S00]  /*0e50*/  BRA `(.L_x_0) ;  /* 0xfffffffc00fc7947 */ /* 0x000fc0000383ffff */
[----:B------:R-:W-:-:S00]  /*0e60*/  NOP ;  /* 0x0000000000007918 */ /* 0x000fc00000000000 */
        /* <DEDUP_REMOVED lines=9> */
.L_x_1:


//--------------------- .nv.global.init           --------------------------
	.section	.nv.global.init,"aw",@progbits
.nv.global.init:
	.type		_$_str,@object
	.size		_$_str,(_$_str_$_2 - _$_str)
_$_str:
        /*0000*/ 	.byte	0x5f, 0x5f, 0x43, 0x55, 0x44, 0x41, 0x5f, 0x46, 0x54, 0x5a, 0x00
	.type		_$_str_$_2,@object
	.size		_$_str_$_2,(.L_1 - _$_str_$_2)
_$_str_$_2:
        /*000b*/ 	.byte	0x5f, 0x5f, 0x43, 0x55, 0x44, 0x41, 0x5f, 0x50, 0x52, 0x45, 0x43, 0x5f, 0x53, 0x51, 0x52, 0x54
        /*001b*/ 	.byte	0x00
.L_1:


//--------------------- .nv.constant0.triton_poi_fused__native_batch_norm_legit_no_training_add_convolution_38 --------------------------
	.section	.nv.constant0.triton_poi_fused__native_batch_norm_legit_no_training_add_convolution_38,"a",@progbits
	.sectionflags	@""
	.align	4
.nv.constant0.triton_poi_fused__native_batch_norm_legit_no_training_add_convolution_38:
	.zero		628
